//
// Generated by NVIDIA NVVM Compiler
//
// Compiler Build ID: CL-36424714
// Cuda compilation tools, release 13.0, V13.0.88
// Based on NVVM 20.0.0
//

.version 9.0
.target sm_100
.address_size 64

	// .globl	matmul
// _ZZ6matmulE6a_tile has been demoted
// _ZZ6matmulE6b_tile has been demoted

.visible .entry matmul(
	.param .u64 .ptr .align 1 matmul_param_0,
	.param .u64 .ptr .align 1 matmul_param_1,
	.param .u64 .ptr .align 1 matmul_param_2,
	.param .u64 .ptr .align 1 matmul_param_3,
	.param .u64 .ptr .align 1 matmul_param_4,
	.param .u64 .ptr .align 1 matmul_param_5,
	.param .u64 .ptr .align 1 matmul_param_6,
	.param .u32 matmul_param_7,
	.param .u32 matmul_param_8,
	.param .u32 matmul_param_9
)
{
	.reg .pred 	%p<11>;
	.reg .b16 	%rs<3>;
	.reg .b32 	%r<61>;
	.reg .b32 	%f<45>;
	.reg .b64 	%rd<31>;
	// demoted variable
	.shared .align 2 .b8 _ZZ6matmulE6a_tile[512];
	// demoted variable
	.shared .align 2 .b8 _ZZ6matmulE6b_tile[512];
	ld.param.u64 	%rd6, [matmul_param_1];
	ld.param.u64 	%rd7, [matmul_param_2];
	ld.param.u64 	%rd8, [matmul_param_3];
	ld.param.u64 	%rd9, [matmul_param_4];
	ld.param.u64 	%rd10, [matmul_param_5];
	ld.param.u32 	%r21, [matmul_param_7];
	ld.param.u32 	%r20, [matmul_param_9];
	mov.u32 	%r22, %ctaid.y;
	mov.u32 	%r23, %ntid.y;
	mov.u32 	%r1, %tid.y;
	mad.lo.s32 	%r2, %r22, %r23, %r1;
	mov.u32 	%r24, %ctaid.x;
	mov.u32 	%r25, %ntid.x;
	mov.u32 	%r3, %tid.x;
	mad.lo.s32 	%r4, %r24, %r25, %r3;
	setp.ge.s32 	%p1, %r2, %r21;
	setp.ge.s32 	%p2, %r4, %r20;
	or.pred  	%p3, %p1, %p2;
	@%p3 bra 	$L__BB0_12;
	cvta.to.global.u64 	%rd12, %rd7;
	mul.wide.u32 	%rd13, %r2, 4;
	add.s64 	%rd14, %rd12, %rd13;
	ld.global.u32 	%r58, [%rd14];
	ld.global.u32 	%r6, [%rd14+4];
	setp.ge.s32 	%p4, %r58, %r6;
	mov.f32 	%f43, 0f00000000;
	@%p4 bra 	$L__BB0_11;
	shl.b32 	%r26, %r1, 5;
	mov.u32 	%r27, _ZZ6matmulE6a_tile;
	add.s32 	%r28, %r27, %r26;
	shl.b32 	%r29, %r3, 1;
	add.s32 	%r7, %r28, %r29;
	shl.b32 	%r30, %r3, 5;
	mov.u32 	%r31, _ZZ6matmulE6b_tile;
	add.s32 	%r32, %r31, %r30;
	shl.b32 	%r33, %r1, 1;
	add.s32 	%r8, %r32, %r33;
	cvta.to.global.u64 	%rd1, %rd6;
	cvta.to.global.u64 	%rd2, %rd10;
	cvta.to.global.u64 	%rd3, %rd9;
	cvta.to.global.u64 	%rd4, %rd8;
	mov.f32 	%f36, 0f00000000;
	mov.f32 	%f37, %f36;
	mov.f32 	%f38, %f36;
	mov.f32 	%f39, %f36;
	mov.f32 	%f40, %f36;
	mov.f32 	%f41, %f36;
	mov.f32 	%f42, %f36;
	mov.f32 	%f43, %f36;
$L__BB0_3:
	ld.param.u64 	%rd29, [matmul_param_0];
	mul.wide.s32 	%rd15, %r58, 4;
	add.s64 	%rd16, %rd1, %rd15;
	ld.global.u32 	%r34, [%rd16];
	cvta.to.global.u64 	%rd17, %rd29;
	mul.wide.s32 	%rd18, %r58, 2;
	add.s64 	%rd19, %rd17, %rd18;
	ld.global.u16 	%rs1, [%rd19];
	mul.wide.s32 	%rd20, %r34, 4;
	add.s64 	%rd21, %rd2, %rd20;
	ld.global.u32 	%r60, [%rd21];
	ld.global.u32 	%r11, [%rd21+4];
	setp.ge.s32 	%p5, %r60, %r11;
	@%p5 bra 	$L__BB0_10;
	add.s32 	%r59, %r11, -1;
$L__BB0_5:
	add.s32 	%r35, %r59, %r60;
	shr.s32 	%r15, %r35, 1;
	mul.wide.s32 	%rd22, %r15, 4;
	add.s64 	%rd23, %rd3, %rd22;
	ld.global.u32 	%r16, [%rd23];
	setp.ne.s32 	%p6, %r16, %r4;
	@%p6 bra 	$L__BB0_9;
	setp.gt.u32 	%p9, %r3, 15;
	@%p9 bra 	$L__BB0_8;
	st.shared.u16 	[%r7], %rs1;
	mul.wide.s32 	%rd24, %r15, 2;
	add.s64 	%rd25, %rd4, %rd24;
	ld.global.u16 	%rs2, [%rd25];
	st.shared.u16 	[%r8], %rs2;
$L__BB0_8:
	bar.sync 	0;
	mov.u32 	%r38, _ZZ6matmulE6a_tile;
	mov.b32 	%r39, 16;
	wmma.load.a.sync.aligned.row.m16n16k16.shared.f16 	{%r40, %r41, %r42, %r43, %r44, %r45, %r46, %r47}, [%r38], %r39;
	mov.u32 	%r48, _ZZ6matmulE6b_tile;
	wmma.load.b.sync.aligned.col.m16n16k16.shared.f16 	{%r49, %r50, %r51, %r52, %r53, %r54, %r55, %r56}, [%r48], %r39;
	wmma.mma.sync.aligned.row.col.m16n16k16.f32.f32 {%f43, %f42, %f41, %f40, %f39, %f38, %f37, %f36}, {%r40, %r41, %r42, %r43, %r44, %r45, %r46, %r47}, {%r49, %r50, %r51, %r52, %r53, %r54, %r55, %r56}, {%f43, %f42, %f41, %f40, %f39, %f38, %f37, %f36};
	bar.sync 	0;
	bra.uni 	$L__BB0_10;
$L__BB0_9:
	setp.lt.s32 	%p7, %r16, %r4;
	add.s32 	%r36, %r15, 1;
	add.s32 	%r37, %r15, -1;
	selp.b32 	%r60, %r36, %r60, %p7;
	selp.b32 	%r59, %r59, %r37, %p7;
	setp.le.s32 	%p8, %r60, %r59;
	@%p8 bra 	$L__BB0_5;
$L__BB0_10:
	add.s32 	%r58, %r58, 1;
	setp.ne.s32 	%p10, %r58, %r6;
	@%p10 bra 	$L__BB0_3;
$L__BB0_11:
	ld.param.u64 	%rd30, [matmul_param_6];
	mad.lo.s32 	%r57, %r20, %r2, %r4;
	cvta.to.global.u64 	%rd26, %rd30;
	mul.wide.s32 	%rd27, %r57, 4;
	add.s64 	%rd28, %rd26, %rd27;
	st.global.f32 	[%rd28], %f43;
$L__BB0_12:
	ret;

}


// ===== COMPILED SASS (sm_100) =====

	.target	sm_100

	.elftype	@"ET_EXEC"


//--------------------- .note.nv.tkinfo           --------------------------
	.section	.note.nv.tkinfo,"",@"SHT_NOTE"
	.sectionflags	@"SHF_NOTE_NV_TKINFO"
	.tkinfo
        /*0018*/ 	.word	0x00000002
        /*0030*/ 	.string	""
        /*0030*/ 	.string	"ptxas"
        /*0030*/ 	.string	"Cuda compilation tools, release 13.0, V13.0.88"
        /*0030*/ 	.string	"Build cuda_13.0.r13.0/compiler.36424714_0"
        /*0030*/ 	.string	"-arch sm_100 -m 64 "



//--------------------- .note.nv.cuinfo           --------------------------
	.section	.note.nv.cuinfo,"",@"SHT_NOTE"
	.sectionflags	@"SHF_NOTE_NV_CUINFO"
        /*0018*/ 	.short	0x0002
        /*001a*/ 	.short	0x0064
        /*001c*/ 	.short	0x0082
	.zero		2


//--------------------- .nv.info                  --------------------------
	.section	.nv.info,"",@"SHT_CUDA_INFO"
	.align	4


	//----- nvinfo : EIATTR_REGCOUNT
	.align		4
        /*0000*/ 	.byte	0x04, 0x2f
        /*0002*/ 	.short	(.L_1 - .L_0)
	.align		4
.L_0:
        /*0004*/ 	.word	index@(matmul)
        /*0008*/ 	.word	0x00000018


	//----- nvinfo : EIATTR_FRAME_SIZE
	.align		4
.L_1:
        /*000c*/ 	.byte	0x04, 0x11
        /*000e*/ 	.short	(.L_3 - .L_2)
	.align		4
.L_2:
        /*0010*/ 	.word	index@(matmul)
        /*0014*/ 	.word	0x00000000


	//----- nvinfo : EIATTR_MIN_STACK_SIZE
	.align		4
.L_3:
        /*0018*/ 	.byte	0x04, 0x12
        /*001a*/ 	.short	(.L_5 - .L_4)
	.align		4
.L_4:
        /*001c*/ 	.word	index@(matmul)
        /*0020*/ 	.word	0x00000000
.L_5:


//--------------------- .nv.compat                --------------------------
	.section	.nv.compat,"",@"SHT_CUDA_COMPAT_INFO"
	.align	4
        /*0000*/ 	.byte	0x02, 0x09, 0x00, 0x00, 0x02, 0x02, 0x01, 0x00, 0x02, 0x05, 0x05, 0x00, 0x03, 0x07, 0x01, 0x01
        /*0010*/ 	.byte	0x02, 0x03, 0x00, 0x00, 0x02, 0x06, 0x01, 0x00, 0x04, 0x0b, 0x08, 0x00, 0x09, 0x00, 0x00, 0x00
        /*0020*/ 	.byte	0x00, 0x00, 0x00, 0x00


//--------------------- .nv.info.matmul           --------------------------
	.section	.nv.info.matmul,"",@"SHT_CUDA_INFO"
	.sectionflags	@""
	.align	4


	//----- nvinfo : EIATTR_CUDA_API_VERSION
	.align		4
        /*0000*/ 	.byte	0x04, 0x37
        /*0002*/ 	.short	(.L_7 - .L_6)
.L_6:
        /*0004*/ 	.word	0x00000082


	//----- nvinfo : EIATTR_KPARAM_INFO
	.align		4
.L_7:
        /*0008*/ 	.byte	0x04, 0x17
        /*000a*/ 	.short	(.L_9 - .L_8)
.L_8:
        /*000c*/ 	.word	0x00000000
        /*0010*/ 	.short	0x0009
        /*0012*/ 	.short	0x0040
        /*0014*/ 	.byte	0x00, 0xf0, 0x11, 0x00


	//----- nvinfo : EIATTR_KPARAM_INFO
	.align		4
.L_9:
        /*0018*/ 	.byte	0x04, 0x17
        /*001a*/ 	.short	(.L_11 - .L_10)
.L_10:
        /*001c*/ 	.word	0x00000000
        /*0020*/ 	.short	0x0008
        /*0022*/ 	.short	0x003c
        /*0024*/ 	.byte	0x00, 0xf0, 0x11, 0x00


	//----- nvinfo : EIATTR_KPARAM_INFO
	.align		4
.L_11:
        /*0028*/ 	.byte	0x04, 0x17
        /*002a*/ 	.short	(.L_13 - .L_12)
.L_12:
        /*002c*/ 	.word	0x00000000
        /*0030*/ 	.short	0x0007
        /*0032*/ 	.short	0x0038
        /*0034*/ 	.byte	0x00, 0xf0, 0x11, 0x00


	//----- nvinfo : EIATTR_KPARAM_INFO
	.align		4
.L_13:
        /*0038*/ 	.byte	0x04, 0x17
        /*003a*/ 	.short	(.L_15 - .L_14)
.L_14:
        /*003c*/ 	.word	0x00000000
        /*0040*/ 	.short	0x0006
        /*0042*/ 	.short	0x0030
        /*0044*/ 	.byte	0x00, 0xf5, 0x21, 0x00


	//----- nvinfo : EIATTR_KPARAM_INFO
	.align		4
.L_15:
        /*0048*/ 	.byte	0x04, 0x17
        /*004a*/ 	.short	(.L_17 - .L_16)
.L_16:
        /*004c*/ 	.word	0x00000000
        /*0050*/ 	.short	0x0005
        /*0052*/ 	.short	0x0028
        /*0054*/ 	.byte	0x00, 0xf5, 0x21, 0x00


	//----- nvinfo : EIATTR_KPARAM_INFO
	.align		4
.L_17:
        /*0058*/ 	.byte	0x04, 0x17
        /*005a*/ 	.short	(.L_19 - .L_18)
.L_18:
        /*005c*/ 	.word	0x00000000
        /*0060*/ 	.short	0x0004
        /*0062*/ 	.short	0x0020
        /*0064*/ 	.byte	0x00, 0xf5, 0x21, 0x00


	//----- nvinfo : EIATTR_KPARAM_INFO
	.align		4
.L_19:
        /*0068*/ 	.byte	0x04, 0x17
        /*006a*/ 	.short	(.L_21 - .L_20)
.L_20:
        /*006c*/ 	.word	0x00000000
        /*0070*/ 	.short	0x0003
        /*0072*/ 	.short	0x0018
        /*0074*/ 	.byte	0x00, 0xf5, 0x21, 0x00


	//----- nvinfo : EIATTR_KPARAM_INFO
	.align		4
.L_21:
        /*0078*/ 	.byte	0x04, 0x17
        /*007a*/ 	.short	(.L_23 - .L_22)
.L_22:
        /*007c*/ 	.word	0x00000000
        /*0080*/ 	.short	0x0002
        /*0082*/ 	.short	0x0010
        /*0084*/ 	.byte	0x00, 0xf5, 0x21, 0x00


	//----- nvinfo : EIATTR_KPARAM_INFO
	.align		4
.L_23:
        /*0088*/ 	.byte	0x04, 0x17
        /*008a*/ 	.short	(.L_25 - .L_24)
.L_24:
        /*008c*/ 	.word	0x00000000
        /*0090*/ 	.short	0x0001
        /*0092*/ 	.short	0x0008
        /*0094*/ 	.byte	0x00, 0xf5, 0x21, 0x00


	//----- nvinfo : EIATTR_KPARAM_INFO
	.align		4
.L_25:
        /*0098*/ 	.byte	0x04, 0x17
        /*009a*/ 	.short	(.L_27 - .L_26)
.L_26:
        /*009c*/ 	.word	0x00000000
        /*00a0*/ 	.short	0x0000
        /*00a2*/ 	.short	0x0000
        /*00a4*/ 	.byte	0x00, 0xf5, 0x21, 0x00


	//----- nvinfo : EIATTR_SPARSE_MMA_MASK
	.align		4
.L_27:
        /*00a8*/ 	.byte	0x03, 0x50
        /*00aa*/ 	.short	0x0000


	//----- nvinfo : EIATTR_WMMA_USED
	.align		4
        /*00ac*/ 	.byte	0x01, 0x2b
	.zero		2


	//----- nvinfo : EIATTR_MAXREG_COUNT
	.align		4
        /*00b0*/ 	.byte	0x03, 0x1b
        /*00b2*/ 	.short	0x00ff


	//----- nvinfo : EIATTR_NUM_BARRIERS
	.align		4
        /*00b4*/ 	.byte	0x02, 0x4c
        /*00b6*/ 	.byte	0x01
	.zero		1


	//----- nvinfo : EIATTR_MERCURY_ISA_VERSION
	.align		4
        /*00b8*/ 	.byte	0x03, 0x5f
        /*00ba*/ 	.short	0x0101


	//----- nvinfo : EIATTR_VRC_CTA_INIT_COUNT
	.align		4
        /*00bc*/ 	.byte	0x02, 0x4a
	.zero		1
	.zero		1


	//----- nvinfo : EIATTR_EXIT_INSTR_OFFSETS
	.align		4
        /*00c0*/ 	.byte	0x04, 0x1c
        /*00c2*/ 	.short	(.L_29 - .L_28)


	//   ....[0]....
.L_28:
        /*00c4*/ 	.word	0x000000d0


	//   ....[1]....
        /*00c8*/ 	.word	0x00000690


	//----- nvinfo : EIATTR_CRS_STACK_SIZE
	.align		4
.L_29:
        /*00cc*/ 	.byte	0x04, 0x1e
        /*00ce*/ 	.short	(.L_31 - .L_30)
.L_30:
        /*00d0*/ 	.word	0x00000000


	//----- nvinfo : EIATTR_CBANK_PARAM_SIZE
	.align		4
.L_31:
        /*00d4*/ 	.byte	0x03, 0x19
        /*00d6*/ 	.short	0x0044


	//----- nvinfo : EIATTR_PARAM_CBANK
	.align		4
        /*00d8*/ 	.byte	0x04, 0x0a
        /*00da*/ 	.short	(.L_33 - .L_32)
	.align		4
.L_32:
        /*00dc*/ 	.word	index@(.nv.constant0.matmul)
        /*00e0*/ 	.short	0x0380
        /*00e2*/ 	.short	0x0044


	//----- nvinfo : EIATTR_SW_WAR
	.align		4
.L_33:
        /*00e4*/ 	.byte	0x04, 0x36
        /*00e6*/ 	.short	(.L_35 - .L_34)
.L_34:
        /*00e8*/ 	.word	0x00000008
.L_35:


//--------------------- .nv.callgraph             --------------------------
	.section	.nv.callgraph,"",@"SHT_CUDA_CALLGRAPH"
	.align	4
	.sectionentsize	8
	.align		4
        /*0000*/ 	.word	0x00000000
	.align		4
        /*0004*/ 	.word	0xffffffff
	.align		4
        /*0008*/ 	.word	0x00000000
	.align		4
        /*000c*/ 	.word	0xfffffffe
	.align		4
        /*0010*/ 	.word	0x00000000
	.align		4
        /*0014*/ 	.word	0xfffffffd
	.align		4
        /*0018*/ 	.word	0x00000000
	.align		4
        /*001c*/ 	.word	0xfffffffc


//--------------------- .text.matmul              --------------------------
	.section	.text.matmul,"ax",@progbits
	.align	128
        .global         matmul
        .type           matmul,@function
        .size           matmul,(.L_x_8 - matmul)
        .other          matmul,@"STO_CUDA_ENTRY STV_DEFAULT"
matmul:
.text.matmul:
[----:B------:R-:W-:Y:S01]  /*0000*/  LDC R1, c[0x0][0x37c] ;  /* 0x0000df00ff017b82 */ /* 0x000fe20000000800 */
[----:B------:R-:W0:Y:S07]  /*0010*/  S2R R2, SR_TID.X ;  /* 0x0000000000027919 */ /* 0x000e2e0000002100 */
[----:B------:R-:W1:Y:S01]  /*0020*/  LDC R0, c[0x0][0x364] ;  /* 0x0000d900ff007b82 */ /* 0x000e620000000800 */
[----:B------:R-:W2:Y:S01]  /*0030*/  LDCU UR6, c[0x0][0x3c0] ;  /* 0x00007800ff0677ac */ /* 0x000ea20008000800 */
[----:B------:R-:W1:Y:S01]  /*0040*/  S2R R19, SR_TID.Y ;  /* 0x0000000000137919 */ /* 0x000e620000002200 */
[----:B------:R-:W3:Y:S05]  /*0050*/  LDCU UR7, c[0x0][0x3b8] ;  /* 0x00007700ff0777ac */ /* 0x000eea0008000800 */
[----:B------:R-:W0:Y:S08]  /*0060*/  S2UR UR5, SR_CTAID.X ;  /* 0x00000000000579c3 */ /* 0x000e300000002500 */
[----:B------:R-:W0:Y:S08]  /*0070*/  LDC R3, c[0x0][0x360] ;  /* 0x0000d800ff037b82 */ /* 0x000e300000000800 */
[----:B------:R-:W1:Y:S01]  /*0080*/  S2UR UR4, SR_CTAID.Y ;  /* 0x00000000000479c3 */ /* 0x000e620000002600 */
[----:B0-----:R-:W-:-:S05]  /*0090*/  IMAD R3, R3, UR5, R2 ;  /* 0x0000000503037c24 */ /* 0x001fca000f8e0202 */
[----:B--2---:R-:W-:Y:S01]  /*00a0*/  ISETP.GE.AND P0, PT, R3, UR6, PT ;  /* 0x0000000603007c0c */ /* 0x004fe2000bf06270 */
[----:B-1----:R-:W-:-:S05]  /*00b0*/  IMAD R0, R0, UR4, R19 ;  /* 0x0000000400007c24 */ /* 0x002fca000f8e0213 */
[----:B---3--:R-:W-:-:S13]  /*00c0*/  ISETP.GE.OR P0, PT, R0, UR7, P0 ;  /* 0x0000000700007c0c */ /* 0x008fda0008706670 */
[----:B------:R-:W-:Y:S05]  /*00d0*/  @P0 EXIT ;  /* 0x000000000000094d */ /* 0x000fea0003800000 */
[----:B------:R-:W0:Y:S01]  /*00e0*/  LDC.64 R6, c[0x0][0x390] ;  /* 0x0000e400ff067b82 */ /* 0x000e220000000a00 */
[----:B------:R-:W1:Y:S01]  /*00f0*/  LDCU.64 UR8, c[0x0][0x358] ;  /* 0x00006b00ff0877ac */ /* 0x000e620008000a00 */
[----:B0-----:R-:W-:-:S05]  /*0100*/  IMAD.WIDE.U32 R6, R0, 0x4, R6 ;  /* 0x0000000400067825 */ /* 0x001fca00078e0006 */
[----:B-1----:R-:W2:Y:S04]  /*0110*/  LDG.E R17, desc[UR8][R6.64] ;  /* 0x0000000806117981 */ /* 0x002ea8000c1e1900 */
[----:B------:R-:W2:Y:S01]  /*0120*/  LDG.E R16, desc[UR8][R6.64+0x4] ;  /* 0x0000040806107981 */ /* 0x000ea2000c1e1900 */
[----:B------:R-:W-:Y:S01]  /*0130*/  BSSY.RECONVERGENT B0, `(.L_x_0) ;  /* 0x0000050000007945 */ /* 0x000fe20003800200 */
[----:B------:R-:W-:Y:S01]  /*0140*/  IMAD.MOV.U32 R4, RZ, RZ, RZ ;  /* 0x000000ffff047224 */ /* 0x000fe200078e00ff */
[----:B--2---:R-:W-:-:S13]  /*0150*/  ISETP.GE.AND P0, PT, R17, R16, PT ;  /* 0x000000101100720c */ /* 0x004fda0003f06270 */
[----:B------:R-:W-:Y:S05]  /*0160*/  @P0 BRA `(.L_x_1) ;  /* 0x0000000400300947 */ /* 0x000fea0003800000 */
[----:B------:R-:W0:Y:S01]  /*0170*/  S2UR UR6, SR_CgaCtaId ;  /* 0x00000000000679c3 */ /* 0x000e220000008800 */
[----:B------:R-:W-:Y:S01]  /*0180*/  UMOV UR4, 0x400 ;  /* 0x0000040000047882 */ /* 0x000fe20000000000 */
[----:B------:R-:W-:Y:S01]  /*0190*/  CS2R R6, SRZ ;  /* 0x0000000000067805 */ /* 0x000fe2000001ff00 */
[----:B------:R-:W-:Y:S01]  /*01a0*/  UIADD3 UR5, UPT, UPT, UR4, 0x200, URZ ;  /* 0x0000020004057890 */ /* 0x000fe2000fffe0ff */
[----:B------:R-:W-:-:S03]  /*01b0*/  CS2R R4, SRZ ;  /* 0x0000000000047805 */ /* 0x000fc6000001ff00 */
[----:B0-----:R-:W-:Y:S02]  /*01c0*/  ULEA UR5, UR6, UR5, 0x18 ;  /* 0x0000000506057291 */ /* 0x001fe4000f8ec0ff */
[----:B------:R-:W-:-:S04]  /*01d0*/  ULEA UR4, UR6, UR4, 0x18 ;  /* 0x0000000406047291 */ /* 0x000fc8000f8ec0ff */
[----:B------:R-:W-:-:S05]  /*01e0*/  LEA R18, R2, UR5, 0x5 ;  /* 0x0000000502127c11 */ /* 0x000fca000f8e28ff */
[C---:B------:R-:W-:Y:S01]  /*01f0*/  IMAD R18, R19.reuse, 0x2, R18 ;  /* 0x0000000213127824 */ /* 0x040fe200078e0212 */
[----:B------:R-:W-:-:S05]  /*0200*/  LEA R19, R19, UR4, 0x5 ;  /* 0x0000000413137c11 */ /* 0x000fca000f8e28ff */
[----:B------:R-:W-:-:S07]  /*0210*/  IMAD R19, R2, 0x2, R19 ;  /* 0x0000000202137824 */ /* 0x000fce00078e0213 */
.L_x_6:
[----:B0-----:R-:W0:Y:S08]  /*0220*/  LDC.64 R8, c[0x0][0x388] ;  /* 0x0000e200ff087b82 */ /* 0x001e300000000a00 */
[----:B------:R-:W1:Y:S08]  /*0230*/  LDC.64 R10, c[0x0][0x3a8] ;  /* 0x0000ea00ff0a7b82 */ /* 0x000e700000000a00 */
[----:B-----5:R-:W2:Y:S01]  /*0240*/  LDC.64 R20, c[0x0][0x380] ;  /* 0x0000e000ff147b82 */ /* 0x020ea20000000a00 */
[----:B0-----:R-:W-:-:S06]  /*0250*/  IMAD.WIDE R8, R17, 0x4, R8 ;  /* 0x0000000411087825 */ /* 0x001fcc00078e0208 */
[----:B------:R-:W1:Y:S02]  /*0260*/  LDG.E R9, desc[UR8][R8.64] ;  /* 0x0000000808097981 */ /* 0x000e64000c1e1900 */
[----:B-1----:R-:W-:-:S05]  /*0270*/  IMAD.WIDE R10, R9, 0x4, R10 ;  /* 0x00000004090a7825 */ /* 0x002fca00078e020a */
[----:B------:R-:W3:Y:S04]  /*0280*/  LDG.E R12, desc[UR8][R10.64] ;  /* 0x000000080a0c7981 */ /* 0x000ee8000c1e1900 */
[----:B------:R-:W3:Y:S01]  /*0290*/  LDG.E R13, desc[UR8][R10.64+0x4] ;  /* 0x000004080a0d7981 */ /* 0x000ee2000c1e1900 */
[C---:B--2---:R-:W-:Y:S01]  /*02a0*/  IMAD.WIDE R20, R17.reuse, 0x2, R20 ;  /* 0x0000000211147825 */ /* 0x044fe200078e0214 */
[----:B------:R-:W-:Y:S03]  /*02b0*/  BSSY.RECONVERGENT B1, `(.L_x_2) ;  /* 0x0000036000017945 */ /* 0x000fe60003800200 */
[----:B------:R-:W-:-:S05]  /*02c0*/  VIADD R17, R17, 0x1 ;  /* 0x0000000111117836 */ /* 0x000fca0000000000 */
[----:B------:R-:W-:Y:S02]  /*02d0*/  ISETP.NE.AND P0, PT, R17, R16, PT ;  /* 0x000000101100720c */ /* 0x000fe40003f05270 */
[----:B---3--:R-:W-:-:S13]  /*02e0*/  ISETP.GE.AND P1, PT, R12, R13, PT ;  /* 0x0000000d0c00720c */ /* 0x008fda0003f26270 */
[----:B------:R-:W-:Y:S05]  /*02f0*/  @P1 BRA `(.L_x_3) ;  /* 0x0000000000c41947 */ /* 0x000fea0003800000 */
[----:B------:R0:W5:Y:S01]  /*0300*/  LDG.E.U16 R20, desc[UR8][R20.64] ;  /* 0x0000000814147981 */ /* 0x000162000c1e1500 */
[----:B------:R-:W1:Y:S01]  /*0310*/  LDC.64 R8, c[0x0][0x3a0] ;  /* 0x0000e800ff087b82 */ /* 0x000e620000000a00 */
[----:B------:R-:W-:-:S07]  /*0320*/  IADD3 R10, PT, PT, R13, -0x1, RZ ;  /* 0xffffffff0d0a7810 */ /* 0x000fce0007ffe0ff */
.L_x_5:
[----:B------:R-:W-:-:S04]  /*0330*/  IMAD.MOV.U32 R13, RZ, RZ, R10 ;  /* 0x000000ffff0d7224 */ /* 0x000fc800078e000a */
[----:B------:R-:W-:-:S05]  /*0340*/  IMAD.IADD R10, R13, 0x1, R12 ;  /* 0x000000010d0a7824 */ /* 0x000fca00078e020c */
[----:B------:R-:W-:-:S05]  /*0350*/  SHF.R.S32.HI R15, RZ, 0x1, R10 ;  /* 0x00000001ff0f7819 */ /* 0x000fca000001140a */
[----:B-1----:R-:W-:-:S06]  /*0360*/  IMAD.WIDE R10, R15, 0x4, R8 ;  /* 0x000000040f0a7825 */ /* 0x002fcc00078e0208 */
[----:B------:R-:W2:Y:S02]  /*0370*/  LDG.E R10, desc[UR8][R10.64] ;  /* 0x000000080a0a7981 */ /* 0x000ea4000c1e1900 */
[----:B--2---:R-:W-:-:S13]  /*0380*/  ISETP.NE.AND P1, PT, R10, R3, PT ;  /* 0x000000030a00720c */ /* 0x004fda0003f25270 */
[----:B------:R-:W-:Y:S05]  /*0390*/  @!P1 BRA `(.L_x_4) ;  /* 0x00000000001c9947 */ /* 0x000fea0003800000 */
[----:B------:R-:W-:-:S13]  /*03a0*/  ISETP.GE.AND P1, PT, R10, R3, PT ;  /* 0x000000030a00720c */ /* 0x000fda0003f26270 */
[C---:B------:R-:W-:Y:S01]  /*03b0*/  @!P1 VIADD R12, R15.reuse, 0x1 ;  /* 0x000000010f0c9836 */ /* 0x040fe20000000000 */
[----:B------:R-:W-:-:S04]  /*03c0*/  @P1 IADD3 R13, PT, PT, R15, -0x1, RZ ;  /* 0xffffffff0f0d1810 */ /* 0x000fc80007ffe0ff */
[----:B------:R-:W-:Y:S01]  /*03d0*/  ISETP.GT.AND P1, PT, R12, R13, PT ;  /* 0x0000000d0c00720c */ /* 0x000fe20003f24270 */
[----:B------:R-:W-:-:S12]  /*03e0*/  IMAD.MOV.U32 R10, RZ, RZ, R13 ;  /* 0x000000ffff0a7224 */ /* 0x000fd800078e000d */
[----:B------:R-:W-:Y:S05]  /*03f0*/  @!P1 BRA `(.L_x_5) ;  /* 0xfffffffc00cc9947 */ /* 0x000fea000383ffff */
[----:B------:R-:W-:Y:S05]  /*0400*/  BRA `(.L_x_3) ;  /* 0x0000000000807947 */ /* 0x000fea0003800000 */
.L_x_4:
[----:B------:R-:W-:-:S13]  /*0410*/  ISETP.GT.U32.AND P1, PT, R2, 0xf, PT ;  /* 0x0000000f0200780c */ /* 0x000fda0003f24070 */
[----:B------:R-:W1:Y:S02]  /*0420*/  @!P1 LDC.64 R8, c[0x0][0x398] ;  /* 0x0000e600ff089b82 */ /* 0x000e640000000a00 */
[----:B-1----:R-:W-:-:S05]  /*0430*/  @!P1 IMAD.WIDE R8, R15, 0x2, R8 ;  /* 0x000000020f089825 */ /* 0x002fca00078e0208 */
[----:B0-----:R0:W2:Y:S01]  /*0440*/  @!P1 LDG.E.U16 R21, desc[UR8][R8.64] ;  /* 0x0000000808159981 */ /* 0x0010a2000c1e1500 */
[----:B------:R-:W-:Y:S05]  /*0450*/  WARPSYNC.ALL ;  /* 0x0000000000007948 */ /* 0x000fea0003800000 */
[----:B------:R-:W1:Y:S01]  /*0460*/  S2R R12, SR_LANEID ;  /* 0x00000000000c7919 */ /* 0x000e620000000000 */
[----:B------:R-:W3:Y:S01]  /*0470*/  S2UR UR5, SR_CgaCtaId ;  /* 0x00000000000579c3 */ /* 0x000ee20000008800 */
[----:B------:R-:W-:Y:S01]  /*0480*/  UMOV UR4, 0x400 ;  /* 0x0000040000047882 */ /* 0x000fe20000000000 */
[----:B-----5:R-:W-:Y:S01]  /*0490*/  @!P1 STS.U16 [R19], R20 ;  /* 0x0000001413009388 */ /* 0x020fe20000000400 */
[----:B------:R-:W-:-:S04]  /*04a0*/  UIADD3 UR6, UPT, UPT, UR4, 0x200, URZ ;  /* 0x0000020004067890 */ /* 0x000fc8000fffe0ff */
[----:B---3--:R-:W-:Y:S02]  /*04b0*/  ULEA UR6, UR5, UR6, 0x18 ;  /* 0x0000000605067291 */ /* 0x008fe4000f8ec0ff */
[----:B------:R-:W-:Y:S01]  /*04c0*/  ULEA UR4, UR5, UR4, 0x18 ;  /* 0x0000000405047291 */ /* 0x000fe2000f8ec0ff */
[--C-:B-1----:R-:W-:Y:S02]  /*04d0*/  SHF.R.U32.HI R10, RZ, 0x3, R12.reuse ;  /* 0x00000003ff0a7819 */ /* 0x102fe4000001160c */
[----:B------:R-:W-:Y:S02]  /*04e0*/  LOP3.LUT R11, R12, 0x7, RZ, 0xc0, !PT ;  /* 0x000000070c0b7812 */ /* 0x000fe400078ec0ff */
[----:B------:R-:W-:Y:S01]  /*04f0*/  SHF.R.U32.HI R12, RZ, 0x4, R12 ;  /* 0x00000004ff0c7819 */ /* 0x000fe2000001160c */
[C---:B------:R-:W-:Y:S01]  /*0500*/  IMAD.SHL.U32 R14, R10.reuse, 0x8, RZ ;  /* 0x000000080a0e7824 */ /* 0x040fe200078e00ff */
[----:B------:R-:W-:-:S04]  /*0510*/  SHF.L.U32 R10, R10, 0x3, RZ ;  /* 0x000000030a0a7819 */ /* 0x000fc800000006ff */
[--C-:B0-----:R-:W-:Y:S01]  /*0520*/  LOP3.LUT R9, R14, 0x8, R11.reuse, 0xe2, !PT ;  /* 0x000000080e097812 */ /* 0x101fe200078ee20b */
[----:B------:R-:W-:Y:S01]  /*0530*/  IMAD R11, R12, 0x8, R11 ;  /* 0x000000080c0b7824 */ /* 0x000fe200078e020b */
[----:B------:R-:W-:Y:S01]  /*0540*/  LOP3.LUT R8, R10, 0x8, RZ, 0xe2, !PT ;  /* 0x000000080a087812 */ /* 0x000fe200078ee2ff */
[----:B------:R-:W-:-:S03]  /*0550*/  IMAD.SHL.U32 R12, R12, 0x8, RZ ;  /* 0x000000080c0c7824 */ /* 0x000fc600078e00ff */
[----:B------:R-:W-:Y:S01]  /*0560*/  LEA R8, R11, R8, 0x4 ;  /* 0x000000080b087211 */ /* 0x000fe200078e20ff */
[----:B------:R-:W-:-:S03]  /*0570*/  IMAD R9, R9, 0x10, R12 ;  /* 0x0000001009097824 */ /* 0x000fc600078e020c */
[----:B------:R-:W-:Y:S02]  /*0580*/  LEA R8, R8, UR6, 0x1 ;  /* 0x0000000608087c11 */ /* 0x000fe4000f8e08ff */
[----:B------:R-:W-:Y:S01]  /*0590*/  LEA R12, R9, UR4, 0x1 ;  /* 0x00000004090c7c11 */ /* 0x000fe2000f8e08ff */
[----:B--2---:R-:W-:Y:S01]  /*05a0*/  @!P1 STS.U16 [R18], R21 ;  /* 0x0000001512009388 */ /* 0x004fe20000000400 */
[----:B------:R-:W-:Y:S06]  /*05b0*/  BAR.SYNC.DEFER_BLOCKING 0x0 ;  /* 0x0000000000007b1d */ /* 0x000fec0000010000 */
[----:B------:R-:W-:Y:S04]  /*05c0*/  LDSM.16.M88.4 R8, [R8] ;  /* 0x000000000808783b */ /* 0x000fe80000000200 */
[----:B------:R-:W0:Y:S02]  /*05d0*/  LDSM.16.M88.4 R12, [R12] ;  /* 0x000000000c0c783b */ /* 0x000e240000000200 */
[----:B0-----:R-:W-:Y:S01]  /*05e0*/  HMMA.16816.F32 R4, R12, R8, R4 ;  /* 0x000000080c04723c */ /* 0x001fe20000001804 */
[----:B------:R-:W-:-:S15]  /*05f0*/  BAR.SYNC.DEFER_BLOCKING 0x0 ;  /* 0x0000000000007b1d */ /* 0x000fde0000010000 */
[----:B------:R-:W-:-:S04]  /*0600*/  NOP ;  /* 0x0000000000007918 */ /* 0x000fc80000000000 */
.L_x_3:
[----:B------:R-:W-:Y:S05]  /*0610*/  BSYNC.RECONVERGENT B1 ;  /* 0x0000000000017941 */ /* 0x000fea0003800200 */
.L_x_2:
[----:B------:R-:W-:Y:S05]  /*0620*/  @P0 BRA `(.L_x_6) ;  /* 0xfffffff800fc0947 */ /* 0x000fea000383ffff */
.L_x_1:
[----:B------:R-:W-:Y:S05]  /*0630*/  BSYNC.RECONVERGENT B0 ;  /* 0x0000000000007941 */ /* 0x000fea0003800200 */
.L_x_0:
[----:B------:R-:W1:Y:S01]  /*0640*/  LDC.64 R6, c[0x0][0x3b0] ;  /* 0x0000ec00ff067b82 */ /* 0x000e620000000a00 */
[----:B------:R-:W2:Y:S02]  /*0650*/  LDCU UR4, c[0x0][0x3c0] ;  /* 0x00007800ff0477ac */ /* 0x000ea40008000800 */
[----:B--2---:R-:W-:-:S04]  /*0660*/  IMAD R3, R0, UR4, R3 ;  /* 0x0000000400037c24 */ /* 0x004fc8000f8e0203 */
[----:B-1----:R-:W-:-:S05]  /*0670*/  IMAD.WIDE R2, R3, 0x4, R6 ;  /* 0x0000000403027825 */ /* 0x002fca00078e0206 */
[----:B------:R-:W-:Y:S01]  /*0680*/  STG.E desc[UR8][R2.64], R4 ;  /* 0x0000000402007986 */ /* 0x000fe2000c101908 */
[----:B------:R-:W-:Y:S05]  /*0690*/  EXIT ;  /* 0x000000000000794d */ /* 0x000fea0003800000 */
.L_x_7:
[----:B------:R-:W-:-:S00]  /*06a0*/  BRA `(.L_x_7) ;  /* 0xfffffffc00fc7947 */ /* 0x000fc0000383ffff */
[----:B------:R-:W-:-:S00]  /*06b0*/  NOP ;  /* 0x0000000000007918 */ /* 0x000fc00000000000 */
        /* <DEDUP_REMOVED lines=12> */
.L_x_8:


//--------------------- .nv.shared.matmul         --------------------------
	.section	.nv.shared.matmul,"aw",@nobits
	.sectionflags	@""
	.align	2
.nv.shared.matmul:
	.zero		2048


//--------------------- .nv.shared.reserved.0     --------------------------
	.section	.nv.shared.reserved.0,"aw",@nobits
	.weak		__nv_reservedSMEM_offset_0_alias
	.size		__nv_reservedSMEM_offset_0_alias, 0, 64
	.other		__nv_reservedSMEM_offset_0_alias,@"STO_CUDA_RESERVED_SHARED STV_DEFAULT"
__nv_reservedSMEM_offset_0_alias:
	.zero		0
	.zero		64


//--------------------- .nv.constant0.matmul      --------------------------
	.section	.nv.constant0.matmul,"a",@progbits
	.sectionflags	@""
	.align	4
.nv.constant0.matmul:
	.zero		964


//--------------------- SYMBOLS --------------------------

	.type		.nv.reservedSmem.offset0,@object
	.size		.nv.reservedSmem.offset0,0x4
	.type		.nv.reservedSmem.cap,@object
	.size		.nv.reservedSmem.cap,0x4
